	.headerflags	@"EF_CUDA_TEXMODE_UNIFIED EF_CUDA_64BIT_ADDRESS EF_CUDA_ACCELERATORS EF_CUDA_SM90 EF_CUDA_VIRTUAL_SM(EF_CUDA_SM90)"
	.elftype	@"ET_EXEC"


//--------------------- .nv.info                  --------------------------
	.section	.nv.info,"",@"SHT_CUDA_INFO"
	.align	4


	//----- nvinfo : EIATTR_REGCOUNT
	.align		4
        /*0000*/ 	.byte	0x04, 0x2f
        /*0002*/ 	.short	(.L_3 - .L_2)
	.align		4
.L_2:
        /*0004*/ 	.word	index@(triton_poi_fused__native_batch_norm_legit_no_training_relu_38)
        /*0008*/ 	.word	0x00000018


	//----- nvinfo : EIATTR_MIN_STACK_SIZE
	.align		4
.L_3:
        /*000c*/ 	.byte	0x04, 0x12
        /*000e*/ 	.short	(.L_5 - .L_4)
	.align		4
.L_4:
        /*0010*/ 	.word	index@(triton_poi_fused__native_batch_norm_legit_no_training_relu_38)
        /*0014*/ 	.word	0x00000000


	//----- nvinfo : EIATTR_FRAME_SIZE
	.align		4
.L_5:
        /*0018*/ 	.byte	0x04, 0x11
        /*001a*/ 	.short	(.L_7 - .L_6)
	.align		4
.L_6:
        /*001c*/ 	.word	index@(triton_poi_fused__native_batch_norm_legit_no_training_relu_38)
        /*0020*/ 	.word	0x00000000


	//----- nvinfo : EIATTR_MIN_STACK_SIZE
	.align		4
.L_7:
        /*0024*/ 	.byte	0x04, 0x12
        /*0026*/ 	.short	(.L_9 - .L_8)
	.align		4
.L_8:
        /*0028*/ 	.word	index@(triton_poi_fused__native_batch_norm_legit_no_training_relu_38)
        /*002c*/ 	.word	0x00000000
.L_9:


//--------------------- .nv.info.triton_poi_fused__native_batch_norm_legit_no_training_relu_38 --------------------------
	.section	.nv.info.triton_poi_fused__native_batch_norm_legit_no_training_relu_38,"",@"SHT_CUDA_INFO"
	.sectionflags	@""
	.align	4


	//----- nvinfo : EIATTR_CUDA_API_VERSION
	.align		4
        /*0000*/ 	.byte	0x04, 0x37
        /*0002*/ 	.short	(.L_11 - .L_10)
.L_10:
        /*0004*/ 	.word	0x0000007c


	//----- nvinfo : EIATTR_KPARAM_INFO
	.align		4
.L_11:
        /*0008*/ 	.byte	0x04, 0x17
        /*000a*/ 	.short	(.L_13 - .L_12)
.L_12:
        /*000c*/ 	.word	0x00000000
        /*0010*/ 	.short	0x0007
        /*0012*/ 	.short	0x0034
        /*0014*/ 	.byte	0x00, 0xf0, 0x11, 0x00


	//----- nvinfo : EIATTR_KPARAM_INFO
	.align		4
.L_13:
        /*0018*/ 	.byte	0x04, 0x17
        /*001a*/ 	.short	(.L_15 - .L_14)
.L_14:
        /*001c*/ 	.word	0x00000000
        /*0020*/ 	.short	0x0006
        /*0022*/ 	.short	0x0030
        /*0024*/ 	.byte	0x00, 0xf0, 0x11, 0x00


	//----- nvinfo : EIATTR_KPARAM_INFO
	.align		4
.L_15:
        /*0028*/ 	.byte	0x04, 0x17
        /*002a*/ 	.short	(.L_17 - .L_16)
.L_16:
        /*002c*/ 	.word	0x00000000
        /*0030*/ 	.short	0x0005
        /*0032*/ 	.short	0x0028
        /*0034*/ 	.byte	0x00, 0xf4, 0x21, 0x00


	//----- nvinfo : EIATTR_KPARAM_INFO
	.align		4
.L_17:
        /*0038*/ 	.byte	0x04, 0x17
        /*003a*/ 	.short	(.L_19 - .L_18)
.L_18:
        /*003c*/ 	.word	0x00000000
        /*0040*/ 	.short	0x0004
        /*0042*/ 	.short	0x0020
        /*0044*/ 	.byte	0x00, 0xf4, 0x21, 0x00


	//----- nvinfo : EIATTR_KPARAM_INFO
	.align		4
.L_19:
        /*0048*/ 	.byte	0x04, 0x17
        /*004a*/ 	.short	(.L_21 - .L_20)
.L_20:
        /*004c*/ 	.word	0x00000000
        /*0050*/ 	.short	0x0003
        /*0052*/ 	.short	0x0018
        /*0054*/ 	.byte	0x00, 0xf4, 0x21, 0x00


	//----- nvinfo : EIATTR_KPARAM_INFO
	.align		4
.L_21:
        /*0058*/ 	.byte	0x04, 0x17
        /*005a*/ 	.short	(.L_23 - .L_22)
.L_22:
        /*005c*/ 	.word	0x00000000
        /*0060*/ 	.short	0x0002
        /*0062*/ 	.short	0x0010
        /*0064*/ 	.byte	0x00, 0xf4, 0x21, 0x00


	//----- nvinfo : EIATTR_KPARAM_INFO
	.align		4
.L_23:
        /*0068*/ 	.byte	0x04, 0x17
        /*006a*/ 	.short	(.L_25 - .L_24)
.L_24:
        /*006c*/ 	.word	0x00000000
        /*0070*/ 	.short	0x0001
        /*0072*/ 	.short	0x0008
        /*0074*/ 	.byte	0x00, 0xf4, 0x21, 0x00


	//----- nvinfo : EIATTR_KPARAM_INFO
	.align		4
.L_25:
        /*0078*/ 	.byte	0x04, 0x17
        /*007a*/ 	.short	(.L_27 - .L_26)
.L_26:
        /*007c*/ 	.word	0x00000000
        /*0080*/ 	.short	0x0000
        /*0082*/ 	.short	0x0000
        /*0084*/ 	.byte	0x00, 0xf4, 0x21, 0x00


	//----- nvinfo : EIATTR_SPARSE_MMA_MASK
	.align		4
.L_27:
        /*0088*/ 	.byte	0x03, 0x50
        /*008a*/ 	.short	0x0000


	//----- nvinfo : EIATTR_MAXREG_COUNT
	.align		4
        /*008c*/ 	.byte	0x03, 0x1b
        /*008e*/ 	.short	0x00ff


	//----- nvinfo : EIATTR_EXIT_INSTR_OFFSETS
	.align		4
        /*0090*/ 	.byte	0x04, 0x1c
        /*0092*/ 	.short	(.L_29 - .L_28)


	//   ....[0]....
.L_28:
        /*0094*/ 	.word	0x00000600


	//   ....[1]....
        /*0098*/ 	.word	0x000006c0


	//----- nvinfo : EIATTR_REQNTID
	.align		4
.L_29:
        /*009c*/ 	.byte	0x04, 0x10
        /*009e*/ 	.short	(.L_31 - .L_30)
.L_30:
        /*00a0*/ 	.word	0x00000080
        /*00a4*/ 	.word	0x00000001
        /*00a8*/ 	.word	0x00000001


	//----- nvinfo : EIATTR_CBANK_PARAM_SIZE
	.align		4
.L_31:
        /*00ac*/ 	.byte	0x03, 0x19
        /*00ae*/ 	.short	0x0038


	//----- nvinfo : EIATTR_PARAM_CBANK
	.align		4
        /*00b0*/ 	.byte	0x04, 0x0a
        /*00b2*/ 	.short	(.L_33 - .L_32)
	.align		4
.L_32:
        /*00b4*/ 	.word	index@(.nv.constant0.triton_poi_fused__native_batch_norm_legit_no_training_relu_38)
        /*00b8*/ 	.short	0x0210
        /*00ba*/ 	.short	0x0038


	//----- nvinfo : EIATTR_SW_WAR
	.align		4
.L_33:
        /*00bc*/ 	.byte	0x04, 0x36
        /*00be*/ 	.short	(.L_35 - .L_34)
.L_34:
        /*00c0*/ 	.word	0x00000008
.L_35:


//--------------------- .nv.callgraph             --------------------------
	.section	.nv.callgraph,"",@"SHT_CUDA_CALLGRAPH"
	.align	4
	.sectionentsize	8
	.align		4
        /*0000*/ 	.word	0x00000000
	.align		4
        /*0004*/ 	.word	0xffffffff
	.align		4
        /*0008*/ 	.word	0x00000000
	.align		4
        /*000c*/ 	.word	0xfffffffe
	.align		4
        /*0010*/ 	.word	0x00000000
	.align		4
        /*0014*/ 	.word	0xfffffffd
	.align		4
        /*0018*/ 	.word	0x00000000
	.align		4
        /*001c*/ 	.word	0xfffffffc


//--------------------- .nv.constant4             --------------------------
	.section	.nv.constant4,"a",@progbits
	.align	8
	.align		8
.nv.constant4:
        /*0000*/ 	.dword	_$_str
	.align		8
        /*0008*/ 	.dword	_$_str_$_2


//--------------------- .text.triton_poi_fused__native_batch_norm_legit_no_training_relu_38 --------------------------
	.section	.text.triton_poi_fused__native_batch_norm_legit_no_training_relu_38,"ax",@progbits
	.sectionflags	@"SHF_BARRIERS=1"
	.align	128
        .global         triton_poi_fused__native_batch_norm_legit_no_training_relu_38
        .type           triton_poi_fused__native_batch_norm_legit_no_training_relu_38,@function
        .size           triton_poi_fused__native_batch_norm_legit_no_training_relu_38,(.L_x_1 - triton_poi_fused__native_batch_norm_legit_no_training_relu_38)
        .other          triton_poi_fused__native_batch_norm_legit_no_training_relu_38,@"STO_CUDA_ENTRY STV_DEFAULT"
triton_poi_fused__native_batch_norm_legit_no_training_relu_38:
.text.triton_poi_fused__native_batch_norm_legit_no_training_relu_38:
[----:B------:R-:W0:Y:S01]  /*0000*/  LDC R1, c[0x0][0x28] ;  /* 0x00000a00ff017b82 */ /* 0x000e220000000800 */
[----:B------:R-:W1:Y:S07]  /*0010*/  S2R R0, SR_TID.X ;  /* 0x0000000000007919 */ /* 0x000e6e0000002100 */
[----:B------:R-:W2:Y:S01]  /*0020*/  S2UR UR4, SR_CTAID.Y ;  /* 0x00000000000479c3 */ /* 0x000ea20000002600 */
[----:B------:R-:W-:-:S07]  /*0030*/  ULDC.64 UR8, c[0x0][0x208] ;  /* 0x0000820000087ab9 */ /* 0x000fce0000000a00 */
[----:B------:R-:W3:Y:S08]  /*0040*/  LDC.64 R8, c[0x0][0x220] ;  /* 0x00008800ff087b82 */ /* 0x000ef00000000a00 */
[----:B------:R-:W4:Y:S01]  /*0050*/  S2UR UR5, SR_CTAID.X ;  /* 0x00000000000579c3 */ /* 0x000f220000002500 */
[----:B--2---:R-:W-:-:S07]  /*0060*/  USHF.L.U32 UR4, UR4, 0x4, URZ ;  /* 0x0000000404047899 */ /* 0x004fce000800063f */
[----:B------:R-:W2:Y:S01]  /*0070*/  LDC.64 R6, c[0x0][0x210] ;  /* 0x00008400ff067b82 */ /* 0x000ea20000000a00 */
[----:B-1----:R-:W-:-:S07]  /*0080*/  IMAD.SHL.U32 R4, R0, 0x2, RZ ;  /* 0x0000000200047824 */ /* 0x002fce00078e00ff */
[----:B------:R-:W1:Y:S01]  /*0090*/  LDC.64 R16, c[0x0][0x218] ;  /* 0x00008600ff107b82 */ /* 0x000e620000000a00 */
[----:B------:R-:W-:-:S04]  /*00a0*/  LOP3.LUT R4, R4, 0xe, RZ, 0xc0, !PT ;  /* 0x0000000e04047812 */ /* 0x000fc800078ec0ff */
[----:B------:R-:W-:-:S03]  /*00b0*/  LOP3.LUT R12, R4, UR4, RZ, 0xfc, !PT ;  /* 0x00000004040c7c12 */ /* 0x000fc6000f8efcff */
[----:B------:R-:W5:Y:S01]  /*00c0*/  LDC.64 R14, c[0x0][0x228] ;  /* 0x00008a00ff0e7b82 */ /* 0x000f620000000a00 */
[C---:B------:R-:W-:Y:S01]  /*00d0*/  ISETP.GE.AND P1, PT, R12.reuse, 0x180, PT ;  /* 0x000001800c00780c */ /* 0x040fe20003f26270 */
[----:B------:R-:W-:-:S05]  /*00e0*/  IMAD.HI R2, R12, 0x2aaaaaab, RZ ;  /* 0x2aaaaaab0c027827 */ /* 0x000fca00078e02ff */
[----:B------:R-:W-:-:S04]  /*00f0*/  SHF.R.U32.HI R3, RZ, 0x1f, R2 ;  /* 0x0000001fff037819 */ /* 0x000fc80000011602 */
[----:B------:R-:W-:Y:S02]  /*0100*/  LEA.HI.SX32 R19, R2, R3, 0x1c ;  /* 0x0000000302137211 */ /* 0x000fe400078fe2ff */
[----:B------:R-:W-:-:S03]  /*0110*/  CS2R R2, SRZ ;  /* 0x0000000000027805 */ /* 0x000fc6000001ff00 */
[----:B------:R-:W-:-:S04]  /*0120*/  IMAD R13, R19, -0x60, R12 ;  /* 0xffffffa0130d7824 */ /* 0x000fc800078e020c */
[----:B---3--:R-:W-:-:S05]  /*0130*/  IMAD.WIDE R8, R13, 0x4, R8 ;  /* 0x000000040d087825 */ /* 0x008fca00078e0208 */
[----:B------:R3:W5:Y:S01]  /*0140*/  @!P1 LDG.E.EL.64 R2, desc[UR8][R8.64] ;  /* 0x0000000808029981 */ /* 0x000762000c2e1b00 */
[----:B------:R-:W-:Y:S01]  /*0150*/  SHF.R.U32.HI R5, RZ, 0x3, R0 ;  /* 0x00000003ff057819 */ /* 0x000fe20000011600 */
[----:B----4-:R-:W-:Y:S01]  /*0160*/  USHF.L.U32 UR5, UR5, 0x4, URZ ;  /* 0x0000000405057899 */ /* 0x010fe2000800063f */
[----:B-1----:R-:W-:Y:S02]  /*0170*/  IMAD.WIDE R16, R13, 0x4, R16 ;  /* 0x000000040d107825 */ /* 0x002fe400078e0210 */
[----:B------:R-:W-:-:S04]  /*0180*/  SGXT.U32 R5, R5, 0x4 ;  /* 0x000000040505781a */ /* 0x000fc80000000000 */
[----:B------:R-:W-:Y:S02]  /*0190*/  LOP3.LUT R10, R5, UR5, RZ, 0xfc, !PT ;  /* 0x00000005050a7c12 */ /* 0x000fe4000f8efcff */
[----:B---3--:R-:W-:Y:S02]  /*01a0*/  CS2R R8, SRZ ;  /* 0x0000000000087805 */ /* 0x008fe4000001ff00 */
[C---:B------:R-:W-:Y:S01]  /*01b0*/  ISETP.GE.AND P0, PT, R10.reuse, 0x10, PT ;  /* 0x000000100a00780c */ /* 0x040fe20003f06270 */
[----:B------:R-:W-:Y:S02]  /*01c0*/  IMAD R18, R10, 0x60, R13 ;  /* 0x000000600a127824 */ /* 0x000fe400078e020d */
[----:B------:R-:W1:Y:S01]  /*01d0*/  LDC.64 R10, c[0x0][0x230] ;  /* 0x00008c00ff0a7b82 */ /* 0x000e620000000a00 */
[----:B------:R-:W-:Y:S01]  /*01e0*/  ISETP.LT.AND P0, PT, R12, 0x180, !P0 ;  /* 0x000001800c00780c */ /* 0x000fe20004701270 */
[----:B------:R-:W-:Y:S01]  /*01f0*/  IMAD R19, R19, 0x600, R18 ;  /* 0x0000060013137824 */ /* 0x000fe200078e0212 */
[----:B------:R-:W3:Y:S03]  /*0200*/  @!P1 LDG.E.EL.64 R8, desc[UR8][R16.64] ;  /* 0x0000000810089981 */ /* 0x000ee6000c2e1b00 */
[----:B--2---:R-:W-:Y:S01]  /*0210*/  IMAD.WIDE R18, R19, 0x4, R6 ;  /* 0x0000000413127825 */ /* 0x004fe200078e0206 */
[----:B------:R-:W-:-:S03]  /*0220*/  CS2R R6, SRZ ;  /* 0x0000000000067805 */ /* 0x000fc6000001ff00 */
[----:B-----5:R-:W-:-:S04]  /*0230*/  IMAD.WIDE R14, R13, 0x4, R14 ;  /* 0x000000040d0e7825 */ /* 0x020fc800078e020e */
[----:B------:R-:W3:Y:S01]  /*0240*/  @P0 LDG.E.EL.64 R6, desc[UR8][R18.64] ;  /* 0x0000000812060981 */ /* 0x000ee2000c2e1b00 */
[----:B-1----:R-:W-:Y:S01]  /*0250*/  IMAD.WIDE R20, R13, 0x4, R10 ;  /* 0x000000040d147825 */ /* 0x002fe200078e020a */
[----:B------:R-:W-:Y:S02]  /*0260*/  CS2R R12, SRZ ;  /* 0x00000000000c7805 */ /* 0x000fe4000001ff00 */
[----:B------:R-:W-:-:S04]  /*0270*/  CS2R R10, SRZ ;  /* 0x00000000000a7805 */ /* 0x000fc8000001ff00 */
[----:B------:R1:W2:Y:S04]  /*0280*/  @!P1 LDG.E.EL.64 R12, desc[UR8][R14.64] ;  /* 0x000000080e0c9981 */ /* 0x0002a8000c2e1b00 */
[----:B------:R-:W2:Y:S01]  /*0290*/  @!P1 LDG.E.EL.64 R10, desc[UR8][R20.64] ;  /* 0x00000008140a9981 */ /* 0x000ea2000c2e1b00 */
[----:B------:R-:W4:Y:S01]  /*02a0*/  S2UR UR7, SR_CgaCtaId ;  /* 0x00000000000779c3 */ /* 0x000f220000008800 */
[----:B-1----:R-:W-:Y:S01]  /*02b0*/  IMAD.MOV.U32 R15, RZ, RZ, 0x3e800000 ;  /* 0x3e800000ff0f7424 */ /* 0x002fe200078e00ff */
[----:B------:R-:W-:Y:S02]  /*02c0*/  UMOV UR6, 0x400 ;  /* 0x0000040000067882 */ /* 0x000fe40000000000 */
[----:B0---4-:R-:W-:Y:S01]  /*02d0*/  UPRMT UR6, UR7, 0x654, UR6 ;  /* 0x0000065407067896 */ /* 0x011fe20008000006 */
[----:B------:R-:W-:Y:S01]  /*02e0*/  LOP3.LUT R4, R4, UR5, RZ, 0xfc, !PT ;  /* 0x0000000504047c12 */ /* 0x000fe2000f8efcff */
[----:B------:R-:W-:Y:S01]  /*02f0*/  FADD R2, R2, 9.9999997473787516356e-06 ;  /* 0x3727c5ac02027421 */ /* 0x000fe20000000000 */
[----:B------:R-:W-:-:S03]  /*0300*/  FADD R3, R3, 9.9999997473787516356e-06 ;  /* 0x3727c5ac03037421 */ /* 0x000fc60000000000 */
[----:B------:R-:W0:Y:S08]  /*0310*/  MUFU.SQRT R18, R2 ;  /* 0x0000000200127308 */ /* 0x000e300000002000 */
[----:B------:R-:W1:Y:S01]  /*0320*/  MUFU.SQRT R16, R3 ;  /* 0x0000000300107308 */ /* 0x000e620000002000 */
[C---:B0-----:R-:W-:Y:S02]  /*0330*/  FSETP.GT.AND P0, PT, R18.reuse, 8.50705917302346158658e+37, PT ;  /* 0x7e8000001200780b */ /* 0x041fe40003f04000 */
[----:B------:R-:W-:-:S02]  /*0340*/  FSETP.GEU.AND P2, PT, R18, 1.175494350822287508e-38, PT ;  /* 0x008000001200780b */ /* 0x000fc40003f4e000 */
[C---:B-1----:R-:W-:Y:S02]  /*0350*/  FSETP.GT.AND P1, PT, R16.reuse, 8.50705917302346158658e+37, PT ;  /* 0x7e8000001000780b */ /* 0x042fe40003f24000 */
[----:B------:R-:W-:-:S07]  /*0360*/  FSETP.GEU.AND P3, PT, R16, 1.175494350822287508e-38, PT ;  /* 0x008000001000780b */ /* 0x000fce0003f6e000 */
[----:B------:R-:W-:-:S04]  /*0370*/  @P0 FMUL R18, R18, 0.25 ;  /* 0x3e80000012120820 */ /* 0x000fc80000400000 */
[----:B------:R-:W-:Y:S01]  /*0380*/  @!P2 FMUL R18, R18, 16777216 ;  /* 0x4b8000001212a820 */ /* 0x000fe20000400000 */
[----:B------:R-:W-:-:S04]  /*0390*/  @P1 FMUL R16, R16, 0.25 ;  /* 0x3e80000010101820 */ /* 0x000fc80000400000 */
[----:B------:R-:W-:Y:S01]  /*03a0*/  @!P3 FMUL R16, R16, 16777216 ;  /* 0x4b8000001010b820 */ /* 0x000fe20000400000 */
[----:B------:R-:W0:Y:S01]  /*03b0*/  MUFU.RCP R18, R18 ;  /* 0x0000001200127308 */ /* 0x000e220000001000 */
[----:B------:R-:W-:-:S07]  /*03c0*/  FSEL R3, R15, 1, P0 ;  /* 0x3f8000000f037808 */ /* 0x000fce0000000000 */
[----:B------:R-:W1:Y:S01]  /*03d0*/  MUFU.RCP R16, R16 ;  /* 0x0000001000107308 */ /* 0x000e620000001000 */
[----:B------:R-:W-:Y:S01]  /*03e0*/  FSEL R15, R15, 1, P1 ;  /* 0x3f8000000f0f7808 */ /* 0x000fe20000800000 */
[----:B------:R-:W-:Y:S01]  /*03f0*/  @!P2 FMUL R3, R3, 16777216 ;  /* 0x4b8000000303a820 */ /* 0x000fe20000400000 */
[----:B------:R-:W-:-:S03]  /*0400*/  IMAD.SHL.U32 R2, R0, 0x20, RZ ;  /* 0x0000002000027824 */ /* 0x000fc600078e00ff */
[----:B------:R-:W-:Y:S01]  /*0410*/  @!P3 FMUL R15, R15, 16777216 ;  /* 0x4b8000000f0fb820 */ /* 0x000fe20000400000 */
[----:B---3--:R-:W-:Y:S01]  /*0420*/  FADD R6, -R8, R6 ;  /* 0x0000000608067221 */ /* 0x008fe20000000100 */
[----:B0-----:R-:W-:Y:S01]  /*0430*/  FMUL R3, R18, R3 ;  /* 0x0000000312037220 */ /* 0x001fe20000400000 */
[----:B------:R-:W-:Y:S01]  /*0440*/  FADD R7, -R9, R7 ;  /* 0x0000000709077221 */ /* 0x000fe20000000100 */
[----:B------:R-:W-:Y:S02]  /*0450*/  LOP3.LUT R2, R2, 0xe0, RZ, 0xc0, !PT ;  /* 0x000000e002027812 */ /* 0x000fe400078ec0ff */
[----:B------:R-:W-:Y:S01]  /*0460*/  FMUL R3, R6, R3 ;  /* 0x0000000306037220 */ /* 0x000fe20000400000 */
[----:B-1----:R-:W-:-:S03]  /*0470*/  FMUL R16, R16, R15 ;  /* 0x0000000f10107220 */ /* 0x002fc60000400000 */
[----:B--2---:R-:W-:Y:S01]  /*0480*/  FFMA R3, R3, R12, R10 ;  /* 0x0000000c03037223 */ /* 0x004fe2000000000a */
[----:B------:R-:W-:Y:S01]  /*0490*/  FMUL R16, R7, R16 ;  /* 0x0000001007107220 */ /* 0x000fe20000400000 */
[----:B------:R-:W-:-:S03]  /*04a0*/  LOP3.LUT R14, R2, 0x10, RZ, 0xfc, !PT ;  /* 0x00000010020e7812 */ /* 0x000fc600078efcff */
[----:B------:R-:W-:Y:S01]  /*04b0*/  FFMA R11, R16, R13, R11 ;  /* 0x0000000d100b7223 */ /* 0x000fe2000000000b */
[C---:B------:R-:W-:Y:S02]  /*04c0*/  LOP3.LUT R8, R2.reuse, R5, RZ, 0xfc, !PT ;  /* 0x0000000502087212 */ /* 0x040fe400078efcff */
[----:B------:R-:W-:Y:S02]  /*04d0*/  LEA.HI R9, R2, UR6, RZ, 0x1e ;  /* 0x0000000602097c11 */ /* 0x000fe4000f8ff0ff */
[----:B------:R-:W-:Y:S02]  /*04e0*/  LEA.HI R15, R14, UR6, RZ, 0x1e ;  /* 0x000000060e0f7c11 */ /* 0x000fe4000f8ff0ff */
[----:B------:R-:W-:Y:S02]  /*04f0*/  FSETP.GEU.AND P1, PT, R3, RZ, PT ;  /* 0x000000ff0300720b */ /* 0x000fe40003f2e000 */
[----:B------:R-:W-:Y:S01]  /*0500*/  FSETP.GEU.AND P2, PT, R11, RZ, PT ;  /* 0x000000ff0b00720b */ /* 0x000fe20003f4e000 */
[C---:B------:R-:W-:Y:S01]  /*0510*/  IMAD R2, R8.reuse, 0x4, R9 ;  /* 0x0000000408027824 */ /* 0x040fe200078e0209 */
[----:B------:R-:W-:Y:S01]  /*0520*/  FSEL R3, R3, RZ, P1 ;  /* 0x000000ff03037208 */ /* 0x000fe20000800000 */
[----:B------:R-:W-:Y:S01]  /*0530*/  IMAD R8, R8, 0x4, R15 ;  /* 0x0000000408087824 */ /* 0x000fe200078e020f */
[----:B------:R-:W-:-:S03]  /*0540*/  FSEL R11, R11, RZ, P2 ;  /* 0x000000ff0b0b7208 */ /* 0x000fc60001000000 */
[----:B------:R0:W-:Y:S04]  /*0550*/  STS [R2], R3 ;  /* 0x0000000302007388 */ /* 0x0001e80000000800 */
[----:B------:R0:W-:Y:S01]  /*0560*/  STS [R8+0x40], R11 ;  /* 0x0000400b08007388 */ /* 0x0001e20000000800 */
[----:B------:R-:W-:Y:S01]  /*0570*/  LOP3.LUT R5, R5, UR4, RZ, 0xfc, !PT ;  /* 0x0000000405057c12 */ /* 0x000fe2000f8efcff */
[----:B------:R-:W-:Y:S01]  /*0580*/  BAR.SYNC.DEFER_BLOCKING 0x0 ;  /* 0x0000000000007b1d */ /* 0x000fe20000010000 */
[----:B------:R-:W-:Y:S02]  /*0590*/  ISETP.GE.AND P0, PT, R4, 0x10, PT ;  /* 0x000000100400780c */ /* 0x000fe40003f06270 */
[----:B------:R-:W-:Y:S02]  /*05a0*/  SHF.R.U32.HI R6, RZ, 0x1, R0 ;  /* 0x00000001ff067819 */ /* 0x000fe40000011600 */
[----:B------:R-:W-:Y:S01]  /*05b0*/  ISETP.LT.AND P0, PT, R5, 0x180, !P0 ;  /* 0x000001800500780c */ /* 0x000fe20004701270 */
[----:B------:R-:W-:Y:S01]  /*05c0*/  IMAD.SHL.U32 R0, R0, 0x8, RZ ;  /* 0x0000000800007824 */ /* 0x000fe200078e00ff */
[----:B------:R-:W-:-:S04]  /*05d0*/  LOP3.LUT R6, R6, 0x3c, RZ, 0xc0, !PT ;  /* 0x0000003c06067812 */ /* 0x000fc800078ec0ff */
[----:B------:R-:W-:-:S04]  /*05e0*/  LOP3.LUT R7, R0, 0x3f8, RZ, 0xc0, !PT ;  /* 0x000003f800077812 */ /* 0x000fc800078ec0ff */
[----:B------:R-:W-:-:S03]  /*05f0*/  IADD3 R6, R7, UR6, R6 ;  /* 0x0000000607067c10 */ /* 0x000fc6000fffe006 */
[----:B0-----:R-:W-:Y:S05]  /*0600*/  @!P0 EXIT ;  /* 0x000000000000894d */ /* 0x001fea0003800000 */
[----:B------:R-:W-:Y:S01]  /*0610*/  LDS R8, [R6] ;  /* 0x0000000006087984 */ /* 0x000fe20000000800 */
[----:B------:R-:W-:Y:S01]  /*0620*/  IMAD.HI R0, R5, 0x2aaaaaab, RZ ;  /* 0x2aaaaaab05007827 */ /* 0x000fe200078e02ff */
[----:B------:R-:W0:Y:S02]  /*0630*/  LDC.64 R2, c[0x0][0x238] ;  /* 0x00008e00ff027b82 */ /* 0x000e240000000a00 */
[----:B------:R-:W1:Y:S02]  /*0640*/  LDS R9, [R6+0x4] ;  /* 0x0000040006097984 */ /* 0x000e640000000800 */
[----:B------:R-:W-:-:S04]  /*0650*/  SHF.R.U32.HI R7, RZ, 0x1f, R0 ;  /* 0x0000001fff077819 */ /* 0x000fc80000011600 */
[----:B------:R-:W-:-:S05]  /*0660*/  LEA.HI.SX32 R0, R0, R7, 0x1c ;  /* 0x0000000700007211 */ /* 0x000fca00078fe2ff */
[----:B------:R-:W-:-:S04]  /*0670*/  IMAD R5, R0, -0x60, R5 ;  /* 0xffffffa000057824 */ /* 0x000fc800078e0205 */
[----:B------:R-:W-:-:S04]  /*0680*/  IMAD R5, R5, 0x10, R4 ;  /* 0x0000001005057824 */ /* 0x000fc800078e0204 */
[----:B------:R-:W-:-:S04]  /*0690*/  IMAD R5, R0, 0x2400, R5 ;  /* 0x0000240000057824 */ /* 0x000fc800078e0205 */
[----:B0-----:R-:W-:-:S05]  /*06a0*/  IMAD.WIDE R2, R5, 0x4, R2 ;  /* 0x0000000405027825 */ /* 0x001fca00078e0202 */
[----:B-1----:R-:W-:Y:S01]  /*06b0*/  STG.E.64 desc[UR8][R2.64], R8 ;  /* 0x0000000802007986 */ /* 0x002fe2000c101b08 */
[----:B------:R-:W-:Y:S05]  /*06c0*/  EXIT ;  /* 0x000000000000794d */ /* 0x000fea0003800000 */
.L_x_0:
[----:B------:R-:W-:-:S00]  /*06d0*/  BRA `(.L_x_0) ;  /* 0xfffffffc00fc7947 */ /* 0x000fc0000383ffff */
[----:B------:R-:W-:-:S00]  /*06e0*/  NOP ;  /* 0x0000000000007918 */ /* 0x000fc00000000000 */
        /* <DEDUP_REMOVED lines=9> */
.L_x_1:


//--------------------- .nv.global.init           --------------------------
	.section	.nv.global.init,"aw",@progbits
.nv.global.init:
	.type		_$_str,@object
	.size		_$_str,(_$_str_$_2 - _$_str)
_$_str:
        /*0000*/ 	.byte	0x5f, 0x5f, 0x43, 0x55, 0x44, 0x41, 0x5f, 0x46, 0x54, 0x5a, 0x00
	.type		_$_str_$_2,@object
	.size		_$_str_$_2,(.L_1 - _$_str_$_2)
_$_str_$_2:
        /*000b*/ 	.byte	0x5f, 0x5f, 0x43, 0x55, 0x44, 0x41, 0x5f, 0x50, 0x52, 0x45, 0x43, 0x5f, 0x53, 0x51, 0x52, 0x54
        /*001b*/ 	.byte	0x00
.L_1:


//--------------------- .nv.shared.triton_poi_fused__native_batch_norm_legit_no_training_relu_38 --------------------------
	.section	.nv.shared.triton_poi_fused__native_batch_norm_legit_no_training_relu_38,"aw",@nobits
	.sectionflags	@""
	.align	16
	.zero		1024


//--------------------- .nv.constant0.triton_poi_fused__native_batch_norm_legit_no_training_relu_38 --------------------------
	.section	.nv.constant0.triton_poi_fused__native_batch_norm_legit_no_training_relu_38,"a",@progbits
	.sectionflags	@""
	.align	4
.nv.constant0.triton_poi_fused__native_batch_norm_legit_no_training_relu_38:
	.zero		584
